//
// Generated by NVIDIA NVVM Compiler
//
// Compiler Build ID: CL-36424714
// Cuda compilation tools, release 13.0, V13.0.88
// Based on NVVM 20.0.0
//

.version 9.0
.target sm_100
.address_size 64

	// .globl	_Z12DoRandomWalkPhS_Pm

.visible .entry _Z12DoRandomWalkPhS_Pm(
	.param .u64 .ptr .align 1 _Z12DoRandomWalkPhS_Pm_param_0,
	.param .u64 .ptr .align 1 _Z12DoRandomWalkPhS_Pm_param_1,
	.param .u64 .ptr .align 1 _Z12DoRandomWalkPhS_Pm_param_2
)
{
	.reg .pred 	%p<4>;
	.reg .b16 	%rs<4>;
	.reg .b32 	%r<28>;
	.reg .b64 	%rd<26>;

	ld.param.u64 	%rd3, [_Z12DoRandomWalkPhS_Pm_param_0];
	ld.param.u64 	%rd4, [_Z12DoRandomWalkPhS_Pm_param_1];
	ld.param.u64 	%rd5, [_Z12DoRandomWalkPhS_Pm_param_2];
	cvta.to.global.u64 	%rd1, %rd5;
	mov.u32 	%r1, %tid.x;
	setp.ne.s32 	%p1, %r1, 0;
	@%p1 bra 	$L__BB0_2;
	// begin inline asm
	mov.u64 %rd6, %globaltimer;
	// end inline asm
	mov.u32 	%r10, %ctaid.x;
	shl.b32 	%r11, %r10, 1;
	mul.wide.u32 	%rd7, %r11, 8;
	add.s64 	%rd8, %rd1, %rd7;
	st.global.u64 	[%rd8], %rd6;
$L__BB0_2:
	cvta.to.global.u64 	%rd2, %rd3;
	bar.sync 	0;
	mov.u32 	%r2, %ctaid.x;
	shl.b32 	%r14, %r2, 5;
	add.s32 	%r3, %r14, %r1;
	mov.b32 	%r27, 0;
	mov.u32 	%r26, %r3;
$L__BB0_3:
	add.s32 	%r15, %r25, %r26;
	cvt.s64.s32 	%rd9, %r26;
	add.s64 	%rd10, %rd2, %rd9;
	ld.global.u8 	%rs1, [%rd10];
	cvt.u32.u16 	%r16, %rs1;
	and.b32  	%r17, %r16, 255;
	add.s32 	%r18, %r15, %r17;
	cvt.u64.u16 	%rd11, %rs1;
	and.b64  	%rd12, %rd11, 255;
	add.s64 	%rd13, %rd2, %rd12;
	ld.global.u8 	%rs2, [%rd13];
	cvt.u32.u16 	%r19, %rs2;
	and.b32  	%r20, %r19, 255;
	add.s32 	%r21, %r18, %r20;
	cvt.u64.u16 	%rd14, %rs2;
	and.b64  	%rd15, %rd14, 255;
	add.s64 	%rd16, %rd2, %rd15;
	ld.global.u8 	%rs3, [%rd16];
	cvt.u32.u16 	%r22, %rs3;
	and.b32  	%r23, %r22, 255;
	add.s32 	%r25, %r21, %r23;
	cvt.u64.u16 	%rd17, %rs3;
	and.b64  	%rd18, %rd17, 255;
	add.s64 	%rd19, %rd2, %rd18;
	ld.global.u8 	%r26, [%rd19];
	add.s32 	%r27, %r27, 4;
	setp.eq.s32 	%p2, %r27, 256140;
	@%p2 bra 	$L__BB0_4;
	bra.uni 	$L__BB0_3;
$L__BB0_4:
	setp.eq.s32 	%p3, %r1, 0;
	cvt.s64.s32 	%rd20, %r3;
	cvta.to.global.u64 	%rd21, %rd4;
	add.s64 	%rd22, %rd21, %rd20;
	st.global.u8 	[%rd22], %r25;
	bar.sync 	0;
	@%p3 bra 	$L__BB0_5;
	bra.uni 	$L__BB0_6;
$L__BB0_5:
	// begin inline asm
	mov.u64 %rd23, %globaltimer;
	// end inline asm
	shl.b32 	%r24, %r2, 1;
	mul.wide.u32 	%rd24, %r24, 8;
	add.s64 	%rd25, %rd1, %rd24;
	st.global.u64 	[%rd25+8], %rd23;
$L__BB0_6:
	ret;

}


// ===== COMPILED SASS (sm_100) =====

	.target	sm_100

	.elftype	@"ET_EXEC"


//--------------------- .note.nv.tkinfo           --------------------------
	.section	.note.nv.tkinfo,"",@"SHT_NOTE"
	.sectionflags	@"SHF_NOTE_NV_TKINFO"
	.tkinfo
        /*0018*/ 	.word	0x00000002
        /*0030*/ 	.string	""
        /*0030*/ 	.string	"ptxas"
        /*0030*/ 	.string	"Cuda compilation tools, release 13.0, V13.0.88"
        /*0030*/ 	.string	"Build cuda_13.0.r13.0/compiler.36424714_0"
        /*0030*/ 	.string	"-arch sm_100 -m 64 "



//--------------------- .note.nv.cuinfo           --------------------------
	.section	.note.nv.cuinfo,"",@"SHT_NOTE"
	.sectionflags	@"SHF_NOTE_NV_CUINFO"
        /*0018*/ 	.short	0x0002
        /*001a*/ 	.short	0x0064
        /*001c*/ 	.short	0x0082
	.zero		2


//--------------------- .nv.info                  --------------------------
	.section	.nv.info,"",@"SHT_CUDA_INFO"
	.align	4


	//----- nvinfo : EIATTR_REGCOUNT
	.align		4
        /*0000*/ 	.byte	0x04, 0x2f
        /*0002*/ 	.short	(.L_1 - .L_0)
	.align		4
.L_0:
        /*0004*/ 	.word	index@(_Z12DoRandomWalkPhS_Pm)
        /*0008*/ 	.word	0x00000012


	//----- nvinfo : EIATTR_FRAME_SIZE
	.align		4
.L_1:
        /*000c*/ 	.byte	0x04, 0x11
        /*000e*/ 	.short	(.L_3 - .L_2)
	.align		4
.L_2:
        /*0010*/ 	.word	index@(_Z12DoRandomWalkPhS_Pm)
        /*0014*/ 	.word	0x00000000


	//----- nvinfo : EIATTR_MIN_STACK_SIZE
	.align		4
.L_3:
        /*0018*/ 	.byte	0x04, 0x12
        /*001a*/ 	.short	(.L_5 - .L_4)
	.align		4
.L_4:
        /*001c*/ 	.word	index@(_Z12DoRandomWalkPhS_Pm)
        /*0020*/ 	.word	0x00000000
.L_5:


//--------------------- .nv.compat                --------------------------
	.section	.nv.compat,"",@"SHT_CUDA_COMPAT_INFO"
	.align	4
        /*0000*/ 	.byte	0x02, 0x09, 0x00, 0x00, 0x02, 0x02, 0x01, 0x00, 0x02, 0x05, 0x05, 0x00, 0x03, 0x07, 0x01, 0x01
        /*0010*/ 	.byte	0x02, 0x03, 0x00, 0x00, 0x02, 0x06, 0x01, 0x00, 0x04, 0x0b, 0x08, 0x00, 0x09, 0x00, 0x00, 0x00
        /*0020*/ 	.byte	0x00, 0x00, 0x00, 0x00


//--------------------- .nv.info._Z12DoRandomWalkPhS_Pm --------------------------
	.section	.nv.info._Z12DoRandomWalkPhS_Pm,"",@"SHT_CUDA_INFO"
	.sectionflags	@""
	.align	4


	//----- nvinfo : EIATTR_CUDA_API_VERSION
	.align		4
        /*0000*/ 	.byte	0x04, 0x37
        /*0002*/ 	.short	(.L_7 - .L_6)
.L_6:
        /*0004*/ 	.word	0x00000082


	//----- nvinfo : EIATTR_KPARAM_INFO
	.align		4
.L_7:
        /*0008*/ 	.byte	0x04, 0x17
        /*000a*/ 	.short	(.L_9 - .L_8)
.L_8:
        /*000c*/ 	.word	0x00000000
        /*0010*/ 	.short	0x0002
        /*0012*/ 	.short	0x0010
        /*0014*/ 	.byte	0x00, 0xf5, 0x21, 0x00


	//----- nvinfo : EIATTR_KPARAM_INFO
	.align		4
.L_9:
        /*0018*/ 	.byte	0x04, 0x17
        /*001a*/ 	.short	(.L_11 - .L_10)
.L_10:
        /*001c*/ 	.word	0x00000000
        /*0020*/ 	.short	0x0001
        /*0022*/ 	.short	0x0008
        /*0024*/ 	.byte	0x00, 0xf5, 0x21, 0x00


	//----- nvinfo : EIATTR_KPARAM_INFO
	.align		4
.L_11:
        /*0028*/ 	.byte	0x04, 0x17
        /*002a*/ 	.short	(.L_13 - .L_12)
.L_12:
        /*002c*/ 	.word	0x00000000
        /*0030*/ 	.short	0x0000
        /*0032*/ 	.short	0x0000
        /*0034*/ 	.byte	0x00, 0xf5, 0x21, 0x00


	//----- nvinfo : EIATTR_SPARSE_MMA_MASK
	.align		4
.L_13:
        /*0038*/ 	.byte	0x03, 0x50
        /*003a*/ 	.short	0x0000


	//----- nvinfo : EIATTR_MAXREG_COUNT
	.align		4
        /*003c*/ 	.byte	0x03, 0x1b
        /*003e*/ 	.short	0x00ff


	//----- nvinfo : EIATTR_NUM_BARRIERS
	.align		4
        /*0040*/ 	.byte	0x02, 0x4c
        /*0042*/ 	.byte	0x01
	.zero		1


	//----- nvinfo : EIATTR_MERCURY_ISA_VERSION
	.align		4
        /*0044*/ 	.byte	0x03, 0x5f
        /*0046*/ 	.short	0x0101


	//----- nvinfo : EIATTR_VRC_CTA_INIT_COUNT
	.align		4
        /*0048*/ 	.byte	0x02, 0x4a
	.zero		1
	.zero		1


	//----- nvinfo : EIATTR_EXIT_INSTR_OFFSETS
	.align		4
        /*004c*/ 	.byte	0x04, 0x1c
        /*004e*/ 	.short	(.L_15 - .L_14)


	//   ....[0]....
.L_14:
        /*0050*/ 	.word	0x00000290


	//   ....[1]....
        /*0054*/ 	.word	0x000002f0


	//----- nvinfo : EIATTR_CBANK_PARAM_SIZE
	.align		4
.L_15:
        /*0058*/ 	.byte	0x03, 0x19
        /*005a*/ 	.short	0x0018


	//----- nvinfo : EIATTR_PARAM_CBANK
	.align		4
        /*005c*/ 	.byte	0x04, 0x0a
        /*005e*/ 	.short	(.L_17 - .L_16)
	.align		4
.L_16:
        /*0060*/ 	.word	index@(.nv.constant0._Z12DoRandomWalkPhS_Pm)
        /*0064*/ 	.short	0x0380
        /*0066*/ 	.short	0x0018


	//----- nvinfo : EIATTR_SW_WAR
	.align		4
.L_17:
        /*0068*/ 	.byte	0x04, 0x36
        /*006a*/ 	.short	(.L_19 - .L_18)
.L_18:
        /*006c*/ 	.word	0x00000008
.L_19:


//--------------------- .nv.callgraph             --------------------------
	.section	.nv.callgraph,"",@"SHT_CUDA_CALLGRAPH"
	.align	4
	.sectionentsize	8
	.align		4
        /*0000*/ 	.word	0x00000000
	.align		4
        /*0004*/ 	.word	0xffffffff
	.align		4
        /*0008*/ 	.word	0x00000000
	.align		4
        /*000c*/ 	.word	0xfffffffe
	.align		4
        /*0010*/ 	.word	0x00000000
	.align		4
        /*0014*/ 	.word	0xfffffffd
	.align		4
        /*0018*/ 	.word	0x00000000
	.align		4
        /*001c*/ 	.word	0xfffffffc


//--------------------- .text._Z12DoRandomWalkPhS_Pm --------------------------
	.section	.text._Z12DoRandomWalkPhS_Pm,"ax",@progbits
	.align	128
        .global         _Z12DoRandomWalkPhS_Pm
        .type           _Z12DoRandomWalkPhS_Pm,@function
        .size           _Z12DoRandomWalkPhS_Pm,(.L_x_2 - _Z12DoRandomWalkPhS_Pm)
        .other          _Z12DoRandomWalkPhS_Pm,@"STO_CUDA_ENTRY STV_DEFAULT"
_Z12DoRandomWalkPhS_Pm:
.text._Z12DoRandomWalkPhS_Pm:
[----:B------:R-:W-:Y:S01]  /*0000*/  LDC R1, c[0x0][0x37c] ;  /* 0x0000df00ff017b82 */ /* 0x000fe20000000800 */
[----:B------:R-:W0:Y:S01]  /*0010*/  S2R R13, SR_TID.X ;  /* 0x00000000000d7919 */ /* 0x000e220000002100 */
[----:B------:R-:W1:Y:S01]  /*0020*/  LDCU.64 UR6, c[0x0][0x358] ;  /* 0x00006b00ff0677ac */ /* 0x000e620008000a00 */
[----:B0-----:R-:W-:-:S13]  /*0030*/  ISETP.NE.AND P0, PT, R13, RZ, PT ;  /* 0x000000ff0d00720c */ /* 0x001fda0003f05270 */
[----:B------:R-:W-:Y:S01]  /*0040*/  @!P0 CS2R R4, SR_GLOBALTIMERLO ;  /* 0x0000000000048805 */ /* 0x000fe20000015200 */
[----:B------:R-:W0:Y:S01]  /*0050*/  S2R R0, SR_CTAID.X ;  /* 0x0000000000007919 */ /* 0x000e220000002500 */
[----:B------:R-:W2:Y:S01]  /*0060*/  @!P0 LDC.64 R2, c[0x0][0x390] ;  /* 0x0000e400ff028b82 */ /* 0x000ea20000000a00 */
[----:B------:R-:W3:Y:S01]  /*0070*/  LDCU.64 UR8, c[0x0][0x380] ;  /* 0x00007000ff0877ac */ /* 0x000ee20008000a00 */
[----:B------:R-:W-:Y:S01]  /*0080*/  UMOV UR4, URZ ;  /* 0x000000ff00047c82 */ /* 0x000fe20008000000 */
[C---:B0-----:R-:W-:Y:S02]  /*0090*/  @!P0 IMAD.SHL.U32 R7, R0.reuse, 0x2, RZ ;  /* 0x0000000200078824 */ /* 0x041fe400078e00ff */
[----:B------:R-:W-:Y:S02]  /*00a0*/  IMAD R10, R0, 0x20, R13 ;  /* 0x00000020000a7824 */ /* 0x000fe400078e020d */
[----:B--2---:R-:W-:-:S04]  /*00b0*/  @!P0 IMAD.WIDE.U32 R2, R7, 0x8, R2 ;  /* 0x0000000807028825 */ /* 0x004fc800078e0002 */
[----:B------:R-:W-:Y:S01]  /*00c0*/  IMAD.MOV.U32 R11, RZ, RZ, R10 ;  /* 0x000000ffff0b7224 */ /* 0x000fe200078e000a */
[----:B-1----:R0:W-:Y:S01]  /*00d0*/  @!P0 STG.E.64 desc[UR6][R2.64], R4 ;  /* 0x0000000402008986 */ /* 0x0021e2000c101b06 */
[----:B---3--:R-:W-:Y:S06]  /*00e0*/  BAR.SYNC.DEFER_BLOCKING 0x0 ;  /* 0x0000000000007b1d */ /* 0x008fec0000010000 */
.L_x_0:
[----:B0----5:R-:W-:-:S04]  /*00f0*/  IADD3 R2, P0, PT, R11, UR8, RZ ;  /* 0x000000080b027c10 */ /* 0x021fc8000ff1e0ff */
[----:B------:R-:W-:-:S05]  /*0100*/  LEA.HI.X.SX32 R3, R11, UR9, 0x1, P0 ;  /* 0x000000090b037c11 */ /* 0x000fca00080f0eff */
[----:B------:R-:W2:Y:S02]  /*0110*/  LDG.E.U8 R2, desc[UR6][R2.64] ;  /* 0x0000000602027981 */ /* 0x000ea4000c1e1100 */
[----:B--2---:R-:W-:-:S04]  /*0120*/  LOP3.LUT R4, R2, 0xff, RZ, 0xc0, !PT ;  /* 0x000000ff02047812 */ /* 0x004fc800078ec0ff */
[----:B------:R-:W-:-:S05]  /*0130*/  IADD3 R4, P0, PT, R4, UR8, RZ ;  /* 0x0000000804047c10 */ /* 0x000fca000ff1e0ff */
[----:B------:R-:W-:-:S06]  /*0140*/  IMAD.X R5, RZ, RZ, UR9, P0 ;  /* 0x00000009ff057e24 */ /* 0x000fcc00080e06ff */
[----:B------:R-:W2:Y:S02]  /*0150*/  LDG.E.U8 R5, desc[UR6][R4.64] ;  /* 0x0000000604057981 */ /* 0x000ea4000c1e1100 */
[----:B--2---:R-:W-:-:S04]  /*0160*/  LOP3.LUT R6, R5, 0xff, RZ, 0xc0, !PT ;  /* 0x000000ff05067812 */ /* 0x004fc800078ec0ff */
[----:B------:R-:W-:-:S05]  /*0170*/  IADD3 R6, P0, PT, R6, UR8, RZ ;  /* 0x0000000806067c10 */ /* 0x000fca000ff1e0ff */
[----:B------:R-:W-:-:S05]  /*0180*/  IMAD.X R7, RZ, RZ, UR9, P0 ;  /* 0x00000009ff077e24 */ /* 0x000fca00080e06ff */
[----:B------:R-:W2:Y:S01]  /*0190*/  LDG.E.U8 R6, desc[UR6][R6.64] ;  /* 0x0000000606067981 */ /* 0x000ea2000c1e1100 */
[----:B------:R-:W-:Y:S01]  /*01a0*/  IADD3 R2, PT, PT, R2, R15, R11 ;  /* 0x0000000f02027210 */ /* 0x000fe20007ffe00b */
[----:B------:R-:W-:Y:S01]  /*01b0*/  UIADD3 UR4, UPT, UPT, UR4, 0x4, URZ ;  /* 0x0000000404047890 */ /* 0x000fe2000fffe0ff */
[----:B--2---:R-:W-:-:S04]  /*01c0*/  LOP3.LUT R8, R6, 0xff, RZ, 0xc0, !PT ;  /* 0x000000ff06087812 */ /* 0x004fc800078ec0ff */
[----:B------:R-:W-:-:S05]  /*01d0*/  IADD3 R8, P0, PT, R8, UR8, RZ ;  /* 0x0000000808087c10 */ /* 0x000fca000ff1e0ff */
[----:B------:R-:W-:-:S05]  /*01e0*/  IMAD.X R9, RZ, RZ, UR9, P0 ;  /* 0x00000009ff097e24 */ /* 0x000fca00080e06ff */
[----:B------:R1:W5:Y:S01]  /*01f0*/  LDG.E.U8 R11, desc[UR6][R8.64] ;  /* 0x00000006080b7981 */ /* 0x000362000c1e1100 */
[----:B------:R-:W-:Y:S01]  /*0200*/  UISETP.NE.AND UP0, UPT, UR4, 0x3e88c, UPT ;  /* 0x0003e88c0400788c */ /* 0x000fe2000bf05270 */
[----:B------:R-:W-:-:S08]  /*0210*/  IADD3 R15, PT, PT, R6, R2, R5 ;  /* 0x00000002060f7210 */ /* 0x000fd00007ffe005 */
[----:B-1----:R-:W-:Y:S05]  /*0220*/  BRA.U UP0, `(.L_x_0) ;  /* 0xfffffffd00b07547 */ /* 0x002fea000b83ffff */
[----:B------:R-:W0:Y:S02]  /*0230*/  LDCU.64 UR4, c[0x0][0x388] ;  /* 0x00007100ff0477ac */ /* 0x000e240008000a00 */
[----:B0-----:R-:W-:-:S04]  /*0240*/  IADD3 R2, P0, PT, R10, UR4, RZ ;  /* 0x000000040a027c10 */ /* 0x001fc8000ff1e0ff */
[----:B------:R-:W-:Y:S02]  /*0250*/  LEA.HI.X.SX32 R3, R10, UR5, 0x1, P0 ;  /* 0x000000050a037c11 */ /* 0x000fe400080f0eff */
[----:B------:R-:W-:-:S03]  /*0260*/  ISETP.NE.AND P0, PT, R13, RZ, PT ;  /* 0x000000ff0d00720c */ /* 0x000fc60003f05270 */
[----:B------:R0:W-:Y:S01]  /*0270*/  STG.E.U8 desc[UR6][R2.64], R15 ;  /* 0x0000000f02007986 */ /* 0x0001e2000c101106 */
[----:B------:R-:W-:Y:S09]  /*0280*/  BAR.SYNC.DEFER_BLOCKING 0x0 ;  /* 0x0000000000007b1d */ /* 0x000ff20000010000 */
[----:B------:R-:W-:Y:S05]  /*0290*/  @P0 EXIT ;  /* 0x000000000000094d */ /* 0x000fea0003800000 */
[----:B0-----:R-:W-:Y:S01]  /*02a0*/  CS2R R2, SR_GLOBALTIMERLO ;  /* 0x0000000000027805 */ /* 0x001fe20000015200 */
[----:B------:R-:W0:Y:S01]  /*02b0*/  LDC.64 R4, c[0x0][0x390] ;  /* 0x0000e400ff047b82 */ /* 0x000e220000000a00 */
[----:B------:R-:W-:-:S04]  /*02c0*/  IMAD.SHL.U32 R7, R0, 0x2, RZ ;  /* 0x0000000200077824 */ /* 0x000fc800078e00ff */
[----:B0-----:R-:W-:-:S05]  /*02d0*/  IMAD.WIDE.U32 R4, R7, 0x8, R4 ;  /* 0x0000000807047825 */ /* 0x001fca00078e0004 */
[----:B------:R-:W-:Y:S01]  /*02e0*/  STG.E.64 desc[UR6][R4.64+0x8], R2 ;  /* 0x0000080204007986 */ /* 0x000fe2000c101b06 */
[----:B------:R-:W-:Y:S05]  /*02f0*/  EXIT ;  /* 0x000000000000794d */ /* 0x000fea0003800000 */
.L_x_1:
[----:B------:R-:W-:-:S00]  /*0300*/  BRA `(.L_x_1) ;  /* 0xfffffffc00fc7947 */ /* 0x000fc0000383ffff */
[----:B------:R-:W-:-:S00]  /*0310*/  NOP ;  /* 0x0000000000007918 */ /* 0x000fc00000000000 */
        /* <DEDUP_REMOVED lines=14> */
.L_x_2:


//--------------------- .nv.shared.reserved.0     --------------------------
	.section	.nv.shared.reserved.0,"aw",@nobits
	.weak		__nv_reservedSMEM_offset_0_alias
	.size		__nv_reservedSMEM_offset_0_alias, 0, 64
	.other		__nv_reservedSMEM_offset_0_alias,@"STO_CUDA_RESERVED_SHARED STV_DEFAULT"
__nv_reservedSMEM_offset_0_alias:
	.zero		0
	.zero		64


//--------------------- .nv.constant0._Z12DoRandomWalkPhS_Pm --------------------------
	.section	.nv.constant0._Z12DoRandomWalkPhS_Pm,"a",@progbits
	.sectionflags	@""
	.align	4
.nv.constant0._Z12DoRandomWalkPhS_Pm:
	.zero		920


//--------------------- SYMBOLS --------------------------

	.type		.nv.reservedSmem.offset0,@object
	.size		.nv.reservedSmem.offset0,0x4
